	.headerflags	@"EF_CUDA_TEXMODE_UNIFIED EF_CUDA_64BIT_ADDRESS EF_CUDA_ACCELERATORS EF_CUDA_SM90 EF_CUDA_VIRTUAL_SM(EF_CUDA_SM90)"
	.elftype	@"ET_EXEC"


//--------------------- .nv.info                  --------------------------
	.section	.nv.info,"",@"SHT_CUDA_INFO"
	.align	4


	//----- nvinfo : EIATTR_REGCOUNT
	.align		4
        /*0000*/ 	.byte	0x04, 0x2f
        /*0002*/ 	.short	(.L_2 - .L_1)
	.align		4
.L_1:
        /*0004*/ 	.word	index@(triton_poi_fused_add_native_layer_norm_5)
        /*0008*/ 	.word	0x00000017


	//----- nvinfo : EIATTR_MIN_STACK_SIZE
	.align		4
.L_2:
        /*000c*/ 	.byte	0x04, 0x12
        /*000e*/ 	.short	(.L_4 - .L_3)
	.align		4
.L_3:
        /*0010*/ 	.word	index@(triton_poi_fused_add_native_layer_norm_5)
        /*0014*/ 	.word	0x00000000


	//----- nvinfo : EIATTR_FRAME_SIZE
	.align		4
.L_4:
        /*0018*/ 	.byte	0x04, 0x11
        /*001a*/ 	.short	(.L_6 - .L_5)
	.align		4
.L_5:
        /*001c*/ 	.word	index@(triton_poi_fused_add_native_layer_norm_5)
        /*0020*/ 	.word	0x00000000


	//----- nvinfo : EIATTR_MIN_STACK_SIZE
	.align		4
.L_6:
        /*0024*/ 	.byte	0x04, 0x12
        /*0026*/ 	.short	(.L_8 - .L_7)
	.align		4
.L_7:
        /*0028*/ 	.word	index@(triton_poi_fused_add_native_layer_norm_5)
        /*002c*/ 	.word	0x00000000
.L_8:


//--------------------- .nv.info.triton_poi_fused_add_native_layer_norm_5 --------------------------
	.section	.nv.info.triton_poi_fused_add_native_layer_norm_5,"",@"SHT_CUDA_INFO"
	.sectionflags	@""
	.align	4


	//----- nvinfo : EIATTR_CUDA_API_VERSION
	.align		4
        /*0000*/ 	.byte	0x04, 0x37
        /*0002*/ 	.short	(.L_10 - .L_9)
.L_9:
        /*0004*/ 	.word	0x0000007c


	//----- nvinfo : EIATTR_KPARAM_INFO
	.align		4
.L_10:
        /*0008*/ 	.byte	0x04, 0x17
        /*000a*/ 	.short	(.L_12 - .L_11)
.L_11:
        /*000c*/ 	.word	0x00000000
        /*0010*/ 	.short	0x0007
        /*0012*/ 	.short	0x0038
        /*0014*/ 	.byte	0x00, 0xf0, 0x11, 0x00


	//----- nvinfo : EIATTR_KPARAM_INFO
	.align		4
.L_12:
        /*0018*/ 	.byte	0x04, 0x17
        /*001a*/ 	.short	(.L_14 - .L_13)
.L_13:
        /*001c*/ 	.word	0x00000000
        /*0020*/ 	.short	0x0006
        /*0022*/ 	.short	0x0030
        /*0024*/ 	.byte	0x00, 0xf4, 0x21, 0x00


	//----- nvinfo : EIATTR_KPARAM_INFO
	.align		4
.L_14:
        /*0028*/ 	.byte	0x04, 0x17
        /*002a*/ 	.short	(.L_16 - .L_15)
.L_15:
        /*002c*/ 	.word	0x00000000
        /*0030*/ 	.short	0x0005
        /*0032*/ 	.short	0x0028
        /*0034*/ 	.byte	0x00, 0xf4, 0x21, 0x00


	//----- nvinfo : EIATTR_KPARAM_INFO
	.align		4
.L_16:
        /*0038*/ 	.byte	0x04, 0x17
        /*003a*/ 	.short	(.L_18 - .L_17)
.L_17:
        /*003c*/ 	.word	0x00000000
        /*0040*/ 	.short	0x0004
        /*0042*/ 	.short	0x0020
        /*0044*/ 	.byte	0x00, 0xf4, 0x21, 0x00


	//----- nvinfo : EIATTR_KPARAM_INFO
	.align		4
.L_18:
        /*0048*/ 	.byte	0x04, 0x17
        /*004a*/ 	.short	(.L_20 - .L_19)
.L_19:
        /*004c*/ 	.word	0x00000000
        /*0050*/ 	.short	0x0003
        /*0052*/ 	.short	0x0018
        /*0054*/ 	.byte	0x00, 0xf4, 0x21, 0x00


	//----- nvinfo : EIATTR_KPARAM_INFO
	.align		4
.L_20:
        /*0058*/ 	.byte	0x04, 0x17
        /*005a*/ 	.short	(.L_22 - .L_21)
.L_21:
        /*005c*/ 	.word	0x00000000
        /*0060*/ 	.short	0x0002
        /*0062*/ 	.short	0x0010
        /*0064*/ 	.byte	0x00, 0xf4, 0x21, 0x00


	//----- nvinfo : EIATTR_KPARAM_INFO
	.align		4
.L_22:
        /*0068*/ 	.byte	0x04, 0x17
        /*006a*/ 	.short	(.L_24 - .L_23)
.L_23:
        /*006c*/ 	.word	0x00000000
        /*0070*/ 	.short	0x0001
        /*0072*/ 	.short	0x0008
        /*0074*/ 	.byte	0x00, 0xf4, 0x21, 0x00


	//----- nvinfo : EIATTR_KPARAM_INFO
	.align		4
.L_24:
        /*0078*/ 	.byte	0x04, 0x17
        /*007a*/ 	.short	(.L_26 - .L_25)
.L_25:
        /*007c*/ 	.word	0x00000000
        /*0080*/ 	.short	0x0000
        /*0082*/ 	.short	0x0000
        /*0084*/ 	.byte	0x00, 0xf4, 0x21, 0x00


	//----- nvinfo : EIATTR_SPARSE_MMA_MASK
	.align		4
.L_26:
        /*0088*/ 	.byte	0x03, 0x50
        /*008a*/ 	.short	0x0000


	//----- nvinfo : EIATTR_MAXREG_COUNT
	.align		4
        /*008c*/ 	.byte	0x03, 0x1b
        /*008e*/ 	.short	0x00ff


	//----- nvinfo : EIATTR_EXIT_INSTR_OFFSETS
	.align		4
        /*0090*/ 	.byte	0x04, 0x1c
        /*0092*/ 	.short	(.L_28 - .L_27)


	//   ....[0]....
.L_27:
        /*0094*/ 	.word	0x000002d0


	//   ....[1]....
        /*0098*/ 	.word	0x000002f0


	//----- nvinfo : EIATTR_REQNTID
	.align		4
.L_28:
        /*009c*/ 	.byte	0x04, 0x10
        /*009e*/ 	.short	(.L_30 - .L_29)
.L_29:
        /*00a0*/ 	.word	0x00000020
        /*00a4*/ 	.word	0x00000001
        /*00a8*/ 	.word	0x00000001


	//----- nvinfo : EIATTR_CBANK_PARAM_SIZE
	.align		4
.L_30:
        /*00ac*/ 	.byte	0x03, 0x19
        /*00ae*/ 	.short	0x003c


	//----- nvinfo : EIATTR_PARAM_CBANK
	.align		4
        /*00b0*/ 	.byte	0x04, 0x0a
        /*00b2*/ 	.short	(.L_32 - .L_31)
	.align		4
.L_31:
        /*00b4*/ 	.word	index@(.nv.constant0.triton_poi_fused_add_native_layer_norm_5)
        /*00b8*/ 	.short	0x0210
        /*00ba*/ 	.short	0x003c


	//----- nvinfo : EIATTR_SW_WAR
	.align		4
.L_32:
        /*00bc*/ 	.byte	0x04, 0x36
        /*00be*/ 	.short	(.L_34 - .L_33)
.L_33:
        /*00c0*/ 	.word	0x00000008
.L_34:


//--------------------- .nv.callgraph             --------------------------
	.section	.nv.callgraph,"",@"SHT_CUDA_CALLGRAPH"
	.align	4
	.sectionentsize	8
	.align		4
        /*0000*/ 	.word	0x00000000
	.align		4
        /*0004*/ 	.word	0xffffffff
	.align		4
        /*0008*/ 	.word	0x00000000
	.align		4
        /*000c*/ 	.word	0xfffffffe
	.align		4
        /*0010*/ 	.word	0x00000000
	.align		4
        /*0014*/ 	.word	0xfffffffd
	.align		4
        /*0018*/ 	.word	0x00000000
	.align		4
        /*001c*/ 	.word	0xfffffffc


//--------------------- .nv.constant4             --------------------------
	.section	.nv.constant4,"a",@progbits
	.align	8
	.align		8
.nv.constant4:
        /*0000*/ 	.dword	_$_str


//--------------------- .text.triton_poi_fused_add_native_layer_norm_5 --------------------------
	.section	.text.triton_poi_fused_add_native_layer_norm_5,"ax",@progbits
	.align	128
        .global         triton_poi_fused_add_native_layer_norm_5
        .type           triton_poi_fused_add_native_layer_norm_5,@function
        .size           triton_poi_fused_add_native_layer_norm_5,(.L_x_1 - triton_poi_fused_add_native_layer_norm_5)
        .other          triton_poi_fused_add_native_layer_norm_5,@"STO_CUDA_ENTRY STV_DEFAULT"
triton_poi_fused_add_native_layer_norm_5:
.text.triton_poi_fused_add_native_layer_norm_5:
[----:B------:R-:W0:Y:S01]  /*0000*/  LDC R1, c[0x0][0x28] ;  /* 0x00000a00ff017b82 */ /* 0x000e220000000800 */
[----:B------:R-:W1:Y:S07]  /*0010*/  S2R R20, SR_TID.X ;  /* 0x0000000000147919 */ /* 0x000e6e0000002100 */
[----:B------:R-:W2:Y:S01]  /*0020*/  LDC.64 R8, c[0x0][0x228] ;  /* 0x00008a00ff087b82 */ /* 0x000ea20000000a00 */
[----:B------:R-:W-:Y:S01]  /*0030*/  CS2R R18, SRZ ;  /* 0x0000000000127805 */ /* 0x000fe2000001ff00 */
[----:B------:R-:W-:Y:S01]  /*0040*/  ULDC.64 UR4, c[0x0][0x208] ;  /* 0x0000820000047ab9 */ /* 0x000fe20000000a00 */
[----:B------:R-:W3:Y:S05]  /*0050*/  S2R R15, SR_CTAID.X ;  /* 0x00000000000f7919 */ /* 0x000eea0000002500 */
[----:B------:R-:W4:Y:S08]  /*0060*/  LDC.64 R2, c[0x0][0x210] ;  /* 0x00008400ff027b82 */ /* 0x000f300000000a00 */
[----:B------:R-:W5:Y:S08]  /*0070*/  LDC.64 R4, c[0x0][0x218] ;  /* 0x00008600ff047b82 */ /* 0x000f700000000a00 */
[----:B------:R-:W5:Y:S01]  /*0080*/  LDC.64 R6, c[0x0][0x220] ;  /* 0x00008800ff067b82 */ /* 0x000f620000000a00 */
[----:B-1----:R-:W-:-:S07]  /*0090*/  LOP3.LUT R0, R20, 0xf, RZ, 0xc0, !PT ;  /* 0x0000000f14007812 */ /* 0x002fce00078ec0ff */
[----:B------:R-:W1:Y:S01]  /*00a0*/  LDC.64 R10, c[0x0][0x230] ;  /* 0x00008c00ff0a7b82 */ /* 0x000e620000000a00 */
[----:B---3--:R-:W-:-:S04]  /*00b0*/  LEA R15, R15, R0, 0x4 ;  /* 0x000000000f0f7211 */ /* 0x008fc800078e20ff */
[----:B------:R-:W-:-:S03]  /*00c0*/  SHF.R.S32.HI R0, RZ, 0x1f, R15 ;  /* 0x0000001fff007819 */ /* 0x000fc6000001140f */
[----:B------:R-:W3:Y:S01]  /*00d0*/  LDC.64 R12, c[0x0][0x238] ;  /* 0x00008e00ff0c7b82 */ /* 0x000ee20000000a00 */
[----:B------:R-:W-:Y:S02]  /*00e0*/  ISETP.GE.AND P0, PT, R15, 0x10, PT ;  /* 0x000000100f00780c */ /* 0x000fe40003f06270 */
[----:B------:R-:W-:-:S04]  /*00f0*/  LEA.HI R0, R0, R15, RZ, 0x2 ;  /* 0x0000000f00007211 */ /* 0x000fc800078f10ff */
[----:B------:R-:W-:-:S05]  /*0100*/  SHF.R.S32.HI R17, RZ, 0x2, R0 ;  /* 0x00000002ff117819 */ /* 0x000fca0000011400 */
[----:B--2---:R-:W-:Y:S01]  /*0110*/  IMAD.WIDE R8, R17, 0x4, R8 ;  /* 0x0000000411087825 */ /* 0x004fe200078e0208 */
[----:B------:R-:W-:-:S04]  /*0120*/  HFMA2.MMA R14, -RZ, RZ, 0, 0 ;  /* 0x00000000ff0e7435 */ /* 0x000fc800000001ff */
[----:B------:R1:W2:Y:S01]  /*0130*/  @!P0 LDG.E.EL R18, desc[UR4][R8.64] ;  /* 0x0000000408128981 */ /* 0x0002a2000c2e1900 */
[----:B----4-:R-:W-:Y:S01]  /*0140*/  IMAD.WIDE R2, R15, 0x4, R2 ;  /* 0x000000040f027825 */ /* 0x010fe200078e0202 */
[----:B------:R-:W-:-:S03]  /*0150*/  LOP3.LUT R0, R0, 0xfffffffc, RZ, 0xc0, !PT ;  /* 0xfffffffc00007812 */ /* 0x000fc600078ec0ff */
[----:B-----5:R-:W-:Y:S01]  /*0160*/  IMAD.WIDE R4, R15, 0x4, R4 ;  /* 0x000000040f047825 */ /* 0x020fe200078e0204 */
[----:B------:R-:W-:Y:S01]  /*0170*/  MOV R16, RZ ;  /* 0x000000ff00107202 */ /* 0x000fe20000000f00 */
[----:B------:R4:W5:Y:S02]  /*0180*/  @!P0 LDG.E R14, desc[UR4][R2.64] ;  /* 0x00000004020e8981 */ /* 0x000964000c1e1900 */
[----:B0-----:R-:W-:Y:S01]  /*0190*/  IMAD.WIDE R6, R17, 0x4, R6 ;  /* 0x0000000411067825 */ /* 0x001fe200078e0206 */
[----:B------:R-:W-:Y:S01]  /*01a0*/  IADD3 R17, R15, -R0, RZ ;  /* 0x800000000f117210 */ /* 0x000fe20007ffe0ff */
[----:B------:R-:W5:Y:S01]  /*01b0*/  @!P0 LDG.E R19, desc[UR4][R4.64] ;  /* 0x0000000404138981 */ /* 0x000f62000c1e1900 */
[----:B------:R-:W-:-:S03]  /*01c0*/  HFMA2.MMA R0, -RZ, RZ, 0, 0 ;  /* 0x00000000ff007435 */ /* 0x000fc600000001ff */
[----:B------:R-:W5:Y:S01]  /*01d0*/  @!P0 LDG.E.EL R16, desc[UR4][R6.64] ;  /* 0x0000000406108981 */ /* 0x000f62000c2e1900 */
[C---:B-1----:R-:W-:Y:S01]  /*01e0*/  IMAD.WIDE R8, R17.reuse, 0x4, R10 ;  /* 0x0000000411087825 */ /* 0x042fe200078e020a */
[----:B----4-:R-:W0:Y:S03]  /*01f0*/  LDC.64 R2, c[0x0][0x240] ;  /* 0x00009000ff027b82 */ /* 0x010e260000000a00 */
[----:B---3--:R-:W-:Y:S01]  /*0200*/  IMAD.WIDE R10, R17, 0x4, R12 ;  /* 0x00000004110a7825 */ /* 0x008fe200078e020c */
[----:B------:R-:W-:Y:S01]  /*0210*/  MOV R13, RZ ;  /* 0x000000ff000d7202 */ /* 0x000fe20000000f00 */
[----:B------:R-:W3:Y:S05]  /*0220*/  @!P0 LDG.E.EL R0, desc[UR4][R8.64] ;  /* 0x0000000408008981 */ /* 0x000eea000c2e1900 */
[----:B------:R-:W3:Y:S01]  /*0230*/  @!P0 LDG.E.EL R13, desc[UR4][R10.64] ;  /* 0x000000040a0d8981 */ /* 0x000ee2000c2e1900 */
[----:B------:R-:W-:-:S04]  /*0240*/  LOP3.LUT P0, RZ, R20, 0x10, RZ, 0xc0, !PT ;  /* 0x0000001014ff7812 */ /* 0x000fc8000780c0ff */
[C---:B------:R-:W-:Y:S01]  /*0250*/  ISETP.LT.AND P0, PT, R15.reuse, 0x10, !P0 ;  /* 0x000000100f00780c */ /* 0x040fe20004701270 */
[----:B0-----:R-:W-:-:S04]  /*0260*/  IMAD.WIDE R2, R15, 0x4, R2 ;  /* 0x000000040f027825 */ /* 0x001fc800078e0202 */
[----:B--2---:R-:W-:-:S06]  /*0270*/  FADD R18, R18, 9.9999997473787516356e-06 ;  /* 0x3727c5ac12127421 */ /* 0x004fcc0000000000 */
[----:B------:R-:W0:Y:S01]  /*0280*/  MUFU.RSQ R18, R18 ;  /* 0x0000001200127308 */ /* 0x000e220000001400 */
[----:B-----5:R-:W-:-:S04]  /*0290*/  FADD R19, R19, R14 ;  /* 0x0000000e13137221 */ /* 0x020fc80000000000 */
[----:B------:R-:W-:-:S04]  /*02a0*/  FADD R19, R19, -R16 ;  /* 0x8000001013137221 */ /* 0x000fc80000000000 */
[----:B0-----:R-:W-:-:S04]  /*02b0*/  FMUL R4, R18, R19 ;  /* 0x0000001312047220 */ /* 0x001fc80000400000 */
[----:B---3--:R-:W-:Y:S01]  /*02c0*/  FFMA R13, R4, R0, R13 ;  /* 0x00000000040d7223 */ /* 0x008fe2000000000d */
[----:B------:R-:W-:Y:S06]  /*02d0*/  @!P0 EXIT ;  /* 0x000000000000894d */ /* 0x000fec0003800000 */
[----:B------:R-:W-:Y:S01]  /*02e0*/  STG.E desc[UR4][R2.64], R13 ;  /* 0x0000000d02007986 */ /* 0x000fe2000c101904 */
[----:B------:R-:W-:Y:S05]  /*02f0*/  EXIT ;  /* 0x000000000000794d */ /* 0x000fea0003800000 */
.L_x_0:
[----:B------:R-:W-:-:S00]  /*0300*/  BRA `(.L_x_0) ;  /* 0xfffffffc00fc7947 */ /* 0x000fc0000383ffff */
[----:B------:R-:W-:-:S00]  /*0310*/  NOP ;  /* 0x0000000000007918 */ /* 0x000fc00000000000 */
        /* <DEDUP_REMOVED lines=14> */
.L_x_1:


//--------------------- .nv.global.init           --------------------------
	.section	.nv.global.init,"aw",@progbits
.nv.global.init:
	.type		_$_str,@object
	.size		_$_str,(.L_0 - _$_str)
_$_str:
        /*0000*/ 	.byte	0x5f, 0x5f, 0x43, 0x55, 0x44, 0x41, 0x5f, 0x46, 0x54, 0x5a, 0x00
.L_0:


//--------------------- .nv.constant0.triton_poi_fused_add_native_layer_norm_5 --------------------------
	.section	.nv.constant0.triton_poi_fused_add_native_layer_norm_5,"a",@progbits
	.sectionflags	@""
	.align	4
.nv.constant0.triton_poi_fused_add_native_layer_norm_5:
	.zero		588
